	.headerflags	@"EF_CUDA_TEXMODE_UNIFIED EF_CUDA_64BIT_ADDRESS EF_CUDA_ACCELERATORS EF_CUDA_SM90 EF_CUDA_VIRTUAL_SM(EF_CUDA_SM90)"
	.elftype	@"ET_EXEC"


//--------------------- .nv.info                  --------------------------
	.section	.nv.info,"",@"SHT_CUDA_INFO"
	.align	4


	//----- nvinfo : EIATTR_REGCOUNT
	.align		4
        /*0000*/ 	.byte	0x04, 0x2f
        /*0002*/ 	.short	(.L_3 - .L_2)
	.align		4
.L_2:
        /*0004*/ 	.word	index@(triton_poi_fused__native_batch_norm_legit_no_training_convolution_relu_48)
        /*0008*/ 	.word	0x00000013


	//----- nvinfo : EIATTR_MIN_STACK_SIZE
	.align		4
.L_3:
        /*000c*/ 	.byte	0x04, 0x12
        /*000e*/ 	.short	(.L_5 - .L_4)
	.align		4
.L_4:
        /*0010*/ 	.word	index@(triton_poi_fused__native_batch_norm_legit_no_training_convolution_relu_48)
        /*0014*/ 	.word	0x00000000


	//----- nvinfo : EIATTR_FRAME_SIZE
	.align		4
.L_5:
        /*0018*/ 	.byte	0x04, 0x11
        /*001a*/ 	.short	(.L_7 - .L_6)
	.align		4
.L_6:
        /*001c*/ 	.word	index@(triton_poi_fused__native_batch_norm_legit_no_training_convolution_relu_48)
        /*0020*/ 	.word	0x00000000


	//----- nvinfo : EIATTR_MIN_STACK_SIZE
	.align		4
.L_7:
        /*0024*/ 	.byte	0x04, 0x12
        /*0026*/ 	.short	(.L_9 - .L_8)
	.align		4
.L_8:
        /*0028*/ 	.word	index@(triton_poi_fused__native_batch_norm_legit_no_training_convolution_relu_48)
        /*002c*/ 	.word	0x00000000
.L_9:


//--------------------- .nv.info.triton_poi_fused__native_batch_norm_legit_no_training_convolution_relu_48 --------------------------
	.section	.nv.info.triton_poi_fused__native_batch_norm_legit_no_training_convolution_relu_48,"",@"SHT_CUDA_INFO"
	.sectionflags	@""
	.align	4


	//----- nvinfo : EIATTR_CUDA_API_VERSION
	.align		4
        /*0000*/ 	.byte	0x04, 0x37
        /*0002*/ 	.short	(.L_11 - .L_10)
.L_10:
        /*0004*/ 	.word	0x0000007c


	//----- nvinfo : EIATTR_KPARAM_INFO
	.align		4
.L_11:
        /*0008*/ 	.byte	0x04, 0x17
        /*000a*/ 	.short	(.L_13 - .L_12)
.L_12:
        /*000c*/ 	.word	0x00000000
        /*0010*/ 	.short	0x0007
        /*0012*/ 	.short	0x0038
        /*0014*/ 	.byte	0x00, 0xf0, 0x11, 0x00


	//----- nvinfo : EIATTR_KPARAM_INFO
	.align		4
.L_13:
        /*0018*/ 	.byte	0x04, 0x17
        /*001a*/ 	.short	(.L_15 - .L_14)
.L_14:
        /*001c*/ 	.word	0x00000000
        /*0020*/ 	.short	0x0006
        /*0022*/ 	.short	0x0030
        /*0024*/ 	.byte	0x00, 0xf4, 0x21, 0x00


	//----- nvinfo : EIATTR_KPARAM_INFO
	.align		4
.L_15:
        /*0028*/ 	.byte	0x04, 0x17
        /*002a*/ 	.short	(.L_17 - .L_16)
.L_16:
        /*002c*/ 	.word	0x00000000
        /*0030*/ 	.short	0x0005
        /*0032*/ 	.short	0x0028
        /*0034*/ 	.byte	0x00, 0xf4, 0x21, 0x00


	//----- nvinfo : EIATTR_KPARAM_INFO
	.align		4
.L_17:
        /*0038*/ 	.byte	0x04, 0x17
        /*003a*/ 	.short	(.L_19 - .L_18)
.L_18:
        /*003c*/ 	.word	0x00000000
        /*0040*/ 	.short	0x0004
        /*0042*/ 	.short	0x0020
        /*0044*/ 	.byte	0x00, 0xf4, 0x21, 0x00


	//----- nvinfo : EIATTR_KPARAM_INFO
	.align		4
.L_19:
        /*0048*/ 	.byte	0x04, 0x17
        /*004a*/ 	.short	(.L_21 - .L_20)
.L_20:
        /*004c*/ 	.word	0x00000000
        /*0050*/ 	.short	0x0003
        /*0052*/ 	.short	0x0018
        /*0054*/ 	.byte	0x00, 0xf4, 0x21, 0x00


	//----- nvinfo : EIATTR_KPARAM_INFO
	.align		4
.L_21:
        /*0058*/ 	.byte	0x04, 0x17
        /*005a*/ 	.short	(.L_23 - .L_22)
.L_22:
        /*005c*/ 	.word	0x00000000
        /*0060*/ 	.short	0x0002
        /*0062*/ 	.short	0x0010
        /*0064*/ 	.byte	0x00, 0xf4, 0x21, 0x00


	//----- nvinfo : EIATTR_KPARAM_INFO
	.align		4
.L_23:
        /*0068*/ 	.byte	0x04, 0x17
        /*006a*/ 	.short	(.L_25 - .L_24)
.L_24:
        /*006c*/ 	.word	0x00000000
        /*0070*/ 	.short	0x0001
        /*0072*/ 	.short	0x0008
        /*0074*/ 	.byte	0x00, 0xf4, 0x21, 0x00


	//----- nvinfo : EIATTR_KPARAM_INFO
	.align		4
.L_25:
        /*0078*/ 	.byte	0x04, 0x17
        /*007a*/ 	.short	(.L_27 - .L_26)
.L_26:
        /*007c*/ 	.word	0x00000000
        /*0080*/ 	.short	0x0000
        /*0082*/ 	.short	0x0000
        /*0084*/ 	.byte	0x00, 0xf4, 0x21, 0x00


	//----- nvinfo : EIATTR_SPARSE_MMA_MASK
	.align		4
.L_27:
        /*0088*/ 	.byte	0x03, 0x50
        /*008a*/ 	.short	0x0000


	//----- nvinfo : EIATTR_MAXREG_COUNT
	.align		4
        /*008c*/ 	.byte	0x03, 0x1b
        /*008e*/ 	.short	0x00ff


	//----- nvinfo : EIATTR_EXIT_INSTR_OFFSETS
	.align		4
        /*0090*/ 	.byte	0x04, 0x1c
        /*0092*/ 	.short	(.L_29 - .L_28)


	//   ....[0]....
.L_28:
        /*0094*/ 	.word	0x00000350


	//----- nvinfo : EIATTR_REQNTID
	.align		4
.L_29:
        /*0098*/ 	.byte	0x04, 0x10
        /*009a*/ 	.short	(.L_31 - .L_30)
.L_30:
        /*009c*/ 	.word	0x00000080
        /*00a0*/ 	.word	0x00000001
        /*00a4*/ 	.word	0x00000001


	//----- nvinfo : EIATTR_CBANK_PARAM_SIZE
	.align		4
.L_31:
        /*00a8*/ 	.byte	0x03, 0x19
        /*00aa*/ 	.short	0x003c


	//----- nvinfo : EIATTR_PARAM_CBANK
	.align		4
        /*00ac*/ 	.byte	0x04, 0x0a
        /*00ae*/ 	.short	(.L_33 - .L_32)
	.align		4
.L_32:
        /*00b0*/ 	.word	index@(.nv.constant0.triton_poi_fused__native_batch_norm_legit_no_training_convolution_relu_48)
        /*00b4*/ 	.short	0x0210
        /*00b6*/ 	.short	0x003c


	//----- nvinfo : EIATTR_SW_WAR
	.align		4
.L_33:
        /*00b8*/ 	.byte	0x04, 0x36
        /*00ba*/ 	.short	(.L_35 - .L_34)
.L_34:
        /*00bc*/ 	.word	0x00000008
.L_35:


//--------------------- .nv.callgraph             --------------------------
	.section	.nv.callgraph,"",@"SHT_CUDA_CALLGRAPH"
	.align	4
	.sectionentsize	8
	.align		4
        /*0000*/ 	.word	0x00000000
	.align		4
        /*0004*/ 	.word	0xffffffff
	.align		4
        /*0008*/ 	.word	0x00000000
	.align		4
        /*000c*/ 	.word	0xfffffffe
	.align		4
        /*0010*/ 	.word	0x00000000
	.align		4
        /*0014*/ 	.word	0xfffffffd
	.align		4
        /*0018*/ 	.word	0x00000000
	.align		4
        /*001c*/ 	.word	0xfffffffc


//--------------------- .nv.constant4             --------------------------
	.section	.nv.constant4,"a",@progbits
	.align	8
	.align		8
.nv.constant4:
        /*0000*/ 	.dword	_$_str
	.align		8
        /*0008*/ 	.dword	_$_str_$_2


//--------------------- .text.triton_poi_fused__native_batch_norm_legit_no_training_convolution_relu_48 --------------------------
	.section	.text.triton_poi_fused__native_batch_norm_legit_no_training_convolution_relu_48,"ax",@progbits
	.align	128
        .global         triton_poi_fused__native_batch_norm_legit_no_training_convolution_relu_48
        .type           triton_poi_fused__native_batch_norm_legit_no_training_convolution_relu_48,@function
        .size           triton_poi_fused__native_batch_norm_legit_no_training_convolution_relu_48,(.L_x_1 - triton_poi_fused__native_batch_norm_legit_no_training_convolution_relu_48)
        .other          triton_poi_fused__native_batch_norm_legit_no_training_convolution_relu_48,@"STO_CUDA_ENTRY STV_DEFAULT"
triton_poi_fused__native_batch_norm_legit_no_training_convolution_relu_48:
.text.triton_poi_fused__native_batch_norm_legit_no_training_convolution_relu_48:
[----:B------:R-:W-:Y:S01]  /*0000*/  LDC R1, c[0x0][0x28] ;  /* 0x00000a00ff017b82 */ /* 0x000fe20000000800 */
[----:B------:R-:W1:Y:S07]  /*0010*/  S2R R0, SR_TID.X ;  /* 0x0000000000007919 */ /* 0x000e6e0000002100 */
[----:B------:R-:W2:Y:S01]  /*0020*/  LDC.64 R10, c[0x0][0x228] ;  /* 0x00008a00ff0a7b82 */ /* 0x000ea20000000a00 */
[----:B------:R-:W-:Y:S01]  /*0030*/  ULDC.64 UR4, c[0x0][0x208] ;  /* 0x0000820000047ab9 */ /* 0x000fe20000000a00 */
[----:B------:R-:W3:Y:S06]  /*0040*/  S2R R3, SR_CTAID.X ;  /* 0x0000000000037919 */ /* 0x000eec0000002500 */
[----:B------:R-:W4:Y:S08]  /*0050*/  LDC.64 R6, c[0x0][0x218] ;  /* 0x00008600ff067b82 */ /* 0x000f300000000a00 */
[----:B------:R-:W5:Y:S08]  /*0060*/  LDC.64 R8, c[0x0][0x220] ;  /* 0x00008800ff087b82 */ /* 0x000f700000000a00 */
[----:B------:R-:W5:Y:S01]  /*0070*/  LDC.64 R12, c[0x0][0x230] ;  /* 0x00008c00ff0c7b82 */ /* 0x000f620000000a00 */
[----:B-1----:R-:W-:-:S07]  /*0080*/  LOP3.LUT R0, R0, 0x7f, RZ, 0xc0, !PT ;  /* 0x0000007f00007812 */ /* 0x002fce00078ec0ff */
[----:B------:R-:W1:Y:S01]  /*0090*/  LDC.64 R4, c[0x0][0x238] ;  /* 0x00008e00ff047b82 */ /* 0x000e620000000a00 */
[----:B---3--:R-:W-:Y:S02]  /*00a0*/  SHF.R.S32.HI R2, RZ, 0x18, R3 ;  /* 0x00000018ff027819 */ /* 0x008fe40000011403 */
[----:B------:R-:W-:Y:S02]  /*00b0*/  LEA R0, R3, R0, 0x7 ;  /* 0x0000000003007211 */ /* 0x000fe400078e38ff */
[----:B------:R-:W-:-:S04]  /*00c0*/  SGXT R3, R2, 0x1 ;  /* 0x000000010203781a */ /* 0x000fc80000000200 */
[----:B------:R-:W-:-:S04]  /*00d0*/  LEA.HI R3, R3, R0, RZ, 0x4 ;  /* 0x0000000003037211 */ /* 0x000fc800078f20ff */
[--C-:B------:R-:W-:Y:S02]  /*00e0*/  SHF.R.S32.HI R2, RZ, 0x4, R3.reuse ;  /* 0x00000004ff027819 */ /* 0x100fe40000011403 */
[----:B------:R-:W-:-:S04]  /*00f0*/  SHF.R.S32.HI R3, RZ, 0x1f, R3 ;  /* 0x0000001fff037819 */ /* 0x000fc80000011403 */
[----:B------:R-:W-:-:S04]  /*0100*/  LEA.HI R3, R3, R2, RZ, 0x6 ;  /* 0x0000000203037211 */ /* 0x000fc800078f30ff */
[----:B------:R-:W-:-:S04]  /*0110*/  LOP3.LUT R3, R3, 0xffffffc0, RZ, 0xc0, !PT ;  /* 0xffffffc003037812 */ /* 0x000fc800078ec0ff */
[----:B------:R-:W-:Y:S02]  /*0120*/  IADD3 R15, R2, -R3, RZ ;  /* 0x80000003020f7210 */ /* 0x000fe40007ffe0ff */
[----:B------:R-:W3:Y:S03]  /*0130*/  LDC.64 R2, c[0x0][0x210] ;  /* 0x00008400ff027b82 */ /* 0x000ee60000000a00 */
[----:B--2---:R-:W-:-:S05]  /*0140*/  IMAD.WIDE R10, R15, 0x4, R10 ;  /* 0x000000040f0a7825 */ /* 0x004fca00078e020a */
[----:B------:R2:W2:Y:S01]  /*0150*/  LDG.E.EL R16, desc[UR4][R10.64] ;  /* 0x000000040a107981 */ /* 0x0004a2000c2e1900 */
[----:B----4-:R-:W-:-:S04]  /*0160*/  IMAD.WIDE R6, R15, 0x4, R6 ;  /* 0x000000040f067825 */ /* 0x010fc800078e0206 */
[C---:B-----5:R-:W-:Y:S02]  /*0170*/  IMAD.WIDE R8, R15.reuse, 0x4, R8 ;  /* 0x000000040f087825 */ /* 0x060fe400078e0208 */
[----:B------:R4:W5:Y:S02]  /*0180*/  LDG.E.EL R7, desc[UR4][R6.64] ;  /* 0x0000000406077981 */ /* 0x000964000c2e1900 */
[----:B---3--:R-:W-:Y:S02]  /*0190*/  IMAD.WIDE R2, R0, 0x4, R2 ;  /* 0x0000000400027825 */ /* 0x008fe400078e0202 */
[----:B------:R-:W3:Y:S04]  /*01a0*/  LDG.E.EL R8, desc[UR4][R8.64] ;  /* 0x0000000408087981 */ /* 0x000ee8000c2e1900 */
[----:B------:R-:W5:Y:S01]  /*01b0*/  LDG.E R14, desc[UR4][R2.64] ;  /* 0x00000004020e7981 */ /* 0x000f62000c1e1900 */
[----:B0-2---:R-:W-:-:S04]  /*01c0*/  IMAD.WIDE R10, R15, 0x4, R12 ;  /* 0x000000040f0a7825 */ /* 0x005fc800078e020c */
[----:B-1----:R-:W-:Y:S02]  /*01d0*/  IMAD.WIDE R12, R15, 0x4, R4 ;  /* 0x000000040f0c7825 */ /* 0x002fe400078e0204 */
[----:B------:R-:W2:Y:S01]  /*01e0*/  LDG.E.EL R10, desc[UR4][R10.64] ;  /* 0x000000040a0a7981 */ /* 0x000ea2000c2e1900 */
[----:B----4-:R-:W-:Y:S01]  /*01f0*/  HFMA2.MMA R6, -RZ, RZ, 1.625, 0 ;  /* 0x3e800000ff067435 */ /* 0x010fe200000001ff */
[----:B------:R-:W0:Y:S02]  /*0200*/  LDC.64 R4, c[0x0][0x240] ;  /* 0x00009000ff047b82 */ /* 0x000e240000000a00 */
[----:B------:R-:W2:Y:S01]  /*0210*/  LDG.E.EL R13, desc[UR4][R12.64] ;  /* 0x000000040c0d7981 */ /* 0x000ea2000c2e1900 */
[----:B0-----:R-:W-:-:S04]  /*0220*/  IMAD.WIDE R4, R0, 0x4, R4 ;  /* 0x0000000400047825 */ /* 0x001fc800078e0204 */
[----:B------:R-:W-:-:S04]  /*0230*/  FADD R16, R16, 9.9999997473787516356e-06 ;  /* 0x3727c5ac10107421 */ /* 0x000fc80000000000 */
[----:B------:R-:W0:Y:S02]  /*0240*/  MUFU.SQRT R15, R16 ;  /* 0x00000010000f7308 */ /* 0x000e240000002000 */
[C---:B0-----:R-:W-:Y:S02]  /*0250*/  FSETP.GT.AND P0, PT, R15.reuse, 8.50705917302346158658e+37, PT ;  /* 0x7e8000000f00780b */ /* 0x041fe40003f04000 */
[----:B------:R-:W-:-:S11]  /*0260*/  FSETP.GEU.AND P1, PT, R15, 1.175494350822287508e-38, PT ;  /* 0x008000000f00780b */ /* 0x000fd60003f2e000 */
[----:B------:R-:W-:-:S04]  /*0270*/  @P0 FMUL R15, R15, 0.25 ;  /* 0x3e8000000f0f0820 */ /* 0x000fc80000400000 */
[----:B------:R-:W-:-:S06]  /*0280*/  @!P1 FMUL R15, R15, 16777216 ;  /* 0x4b8000000f0f9820 */ /* 0x000fcc0000400000 */
[----:B------:R-:W0:Y:S01]  /*0290*/  MUFU.RCP R15, R15 ;  /* 0x0000000f000f7308 */ /* 0x000e220000001000 */
[----:B------:R-:W-:Y:S01]  /*02a0*/  FSEL R6, R6, 1, P0 ;  /* 0x3f80000006067808 */ /* 0x000fe20000000000 */
[----:B-----5:R-:W-:-:S04]  /*02b0*/  FADD R7, R14, R7 ;  /* 0x000000070e077221 */ /* 0x020fc80000000000 */
[----:B------:R-:W-:Y:S01]  /*02c0*/  @!P1 FMUL R6, R6, 16777216 ;  /* 0x4b80000006069820 */ /* 0x000fe20000400000 */
[----:B---3--:R-:W-:-:S03]  /*02d0*/  FADD R8, -R8, R7 ;  /* 0x0000000708087221 */ /* 0x008fc60000000100 */
[----:B0-----:R-:W-:-:S04]  /*02e0*/  FMUL R9, R15, R6 ;  /* 0x000000060f097220 */ /* 0x001fc80000400000 */
[----:B------:R-:W-:-:S04]  /*02f0*/  FMUL R8, R8, R9 ;  /* 0x0000000908087220 */ /* 0x000fc80000400000 */
[----:B--2---:R-:W-:-:S05]  /*0300*/  FFMA R8, R10, R8, R13 ;  /* 0x000000080a087223 */ /* 0x004fca000000000d */
[----:B------:R-:W-:-:S04]  /*0310*/  FSETP.GEU.AND P0, PT, R8, RZ, PT ;  /* 0x000000ff0800720b */ /* 0x000fc80003f0e000 */
[----:B------:R-:W-:Y:S01]  /*0320*/  FSEL R9, R8, RZ, P0 ;  /* 0x000000ff08097208 */ /* 0x000fe20000000000 */
[----:B------:R-:W-:Y:S04]  /*0330*/  STG.E desc[UR4][R2.64], R7 ;  /* 0x0000000702007986 */ /* 0x000fe8000c101904 */
[----:B------:R-:W-:Y:S01]  /*0340*/  STG.E desc[UR4][R4.64], R9 ;  /* 0x0000000904007986 */ /* 0x000fe2000c101904 */
[----:B------:R-:W-:Y:S05]  /*0350*/  EXIT ;  /* 0x000000000000794d */ /* 0x000fea0003800000 */
.L_x_0:
[----:B------:R-:W-:-:S00]  /*0360*/  BRA `(.L_x_0) ;  /* 0xfffffffc00fc7947 */ /* 0x000fc0000383ffff */
[----:B------:R-:W-:-:S00]  /*0370*/  NOP ;  /* 0x0000000000007918 */ /* 0x000fc00000000000 */
        /* <DEDUP_REMOVED lines=8> */
.L_x_1:


//--------------------- .nv.global.init           --------------------------
	.section	.nv.global.init,"aw",@progbits
.nv.global.init:
	.type		_$_str,@object
	.size		_$_str,(_$_str_$_2 - _$_str)
_$_str:
        /*0000*/ 	.byte	0x5f, 0x5f, 0x43, 0x55, 0x44, 0x41, 0x5f, 0x46, 0x54, 0x5a, 0x00
	.type		_$_str_$_2,@object
	.size		_$_str_$_2,(.L_1 - _$_str_$_2)
_$_str_$_2:
        /*000b*/ 	.byte	0x5f, 0x5f, 0x43, 0x55, 0x44, 0x41, 0x5f, 0x50, 0x52, 0x45, 0x43, 0x5f, 0x53, 0x51, 0x52, 0x54
        /*001b*/ 	.byte	0x00
.L_1:


//--------------------- .nv.constant0.triton_poi_fused__native_batch_norm_legit_no_training_convolution_relu_48 --------------------------
	.section	.nv.constant0.triton_poi_fused__native_batch_norm_legit_no_training_convolution_relu_48,"a",@progbits
	.sectionflags	@""
	.align	4
.nv.constant0.triton_poi_fused__native_batch_norm_legit_no_training_convolution_relu_48:
	.zero		588
